	.headerflags	@"EF_CUDA_TEXMODE_UNIFIED EF_CUDA_64BIT_ADDRESS EF_CUDA_ACCELERATORS EF_CUDA_SM90 EF_CUDA_VIRTUAL_SM(EF_CUDA_SM90)"
	.elftype	@"ET_EXEC"


//--------------------- .nv.info                  --------------------------
	.section	.nv.info,"",@"SHT_CUDA_INFO"
	.align	4


	//----- nvinfo : EIATTR_REGCOUNT
	.align		4
        /*0000*/ 	.byte	0x04, 0x2f
        /*0002*/ 	.short	(.L_1 - .L_0)
	.align		4
.L_0:
        /*0004*/ 	.word	index@(triton_poi_fused_cat_53)
        /*0008*/ 	.word	0x0000001c


	//----- nvinfo : EIATTR_MIN_STACK_SIZE
	.align		4
.L_1:
        /*000c*/ 	.byte	0x04, 0x12
        /*000e*/ 	.short	(.L_3 - .L_2)
	.align		4
.L_2:
        /*0010*/ 	.word	index@(triton_poi_fused_cat_53)
        /*0014*/ 	.word	0x00000000


	//----- nvinfo : EIATTR_FRAME_SIZE
	.align		4
.L_3:
        /*0018*/ 	.byte	0x04, 0x11
        /*001a*/ 	.short	(.L_5 - .L_4)
	.align		4
.L_4:
        /*001c*/ 	.word	index@(triton_poi_fused_cat_53)
        /*0020*/ 	.word	0x00000000


	//----- nvinfo : EIATTR_MIN_STACK_SIZE
	.align		4
.L_5:
        /*0024*/ 	.byte	0x04, 0x12
        /*0026*/ 	.short	(.L_7 - .L_6)
	.align		4
.L_6:
        /*0028*/ 	.word	index@(triton_poi_fused_cat_53)
        /*002c*/ 	.word	0x00000000
.L_7:


//--------------------- .nv.info.triton_poi_fused_cat_53 --------------------------
	.section	.nv.info.triton_poi_fused_cat_53,"",@"SHT_CUDA_INFO"
	.sectionflags	@""
	.align	4


	//----- nvinfo : EIATTR_CUDA_API_VERSION
	.align		4
        /*0000*/ 	.byte	0x04, 0x37
        /*0002*/ 	.short	(.L_9 - .L_8)
.L_8:
        /*0004*/ 	.word	0x0000007c


	//----- nvinfo : EIATTR_KPARAM_INFO
	.align		4
.L_9:
        /*0008*/ 	.byte	0x04, 0x17
        /*000a*/ 	.short	(.L_11 - .L_10)
.L_10:
        /*000c*/ 	.word	0x00000000
        /*0010*/ 	.short	0x0009
        /*0012*/ 	.short	0x0048
        /*0014*/ 	.byte	0x00, 0xf0, 0x11, 0x00


	//----- nvinfo : EIATTR_KPARAM_INFO
	.align		4
.L_11:
        /*0018*/ 	.byte	0x04, 0x17
        /*001a*/ 	.short	(.L_13 - .L_12)
.L_12:
        /*001c*/ 	.word	0x00000000
        /*0020*/ 	.short	0x0008
        /*0022*/ 	.short	0x0040
        /*0024*/ 	.byte	0x00, 0xf4, 0x21, 0x00


	//----- nvinfo : EIATTR_KPARAM_INFO
	.align		4
.L_13:
        /*0028*/ 	.byte	0x04, 0x17
        /*002a*/ 	.short	(.L_15 - .L_14)
.L_14:
        /*002c*/ 	.word	0x00000000
        /*0030*/ 	.short	0x0007
        /*0032*/ 	.short	0x0038
        /*0034*/ 	.byte	0x00, 0xf4, 0x21, 0x00


	//----- nvinfo : EIATTR_KPARAM_INFO
	.align		4
.L_15:
        /*0038*/ 	.byte	0x04, 0x17
        /*003a*/ 	.short	(.L_17 - .L_16)
.L_16:
        /*003c*/ 	.word	0x00000000
        /*0040*/ 	.short	0x0006
        /*0042*/ 	.short	0x0030
        /*0044*/ 	.byte	0x00, 0xf4, 0x21, 0x00


	//----- nvinfo : EIATTR_KPARAM_INFO
	.align		4
.L_17:
        /*0048*/ 	.byte	0x04, 0x17
        /*004a*/ 	.short	(.L_19 - .L_18)
.L_18:
        /*004c*/ 	.word	0x00000000
        /*0050*/ 	.short	0x0005
        /*0052*/ 	.short	0x0028
        /*0054*/ 	.byte	0x00, 0xf4, 0x21, 0x00


	//----- nvinfo : EIATTR_KPARAM_INFO
	.align		4
.L_19:
        /*0058*/ 	.byte	0x04, 0x17
        /*005a*/ 	.short	(.L_21 - .L_20)
.L_20:
        /*005c*/ 	.word	0x00000000
        /*0060*/ 	.short	0x0004
        /*0062*/ 	.short	0x0020
        /*0064*/ 	.byte	0x00, 0xf4, 0x21, 0x00


	//----- nvinfo : EIATTR_KPARAM_INFO
	.align		4
.L_21:
        /*0068*/ 	.byte	0x04, 0x17
        /*006a*/ 	.short	(.L_23 - .L_22)
.L_22:
        /*006c*/ 	.word	0x00000000
        /*0070*/ 	.short	0x0003
        /*0072*/ 	.short	0x0018
        /*0074*/ 	.byte	0x00, 0xf4, 0x21, 0x00


	//----- nvinfo : EIATTR_KPARAM_INFO
	.align		4
.L_23:
        /*0078*/ 	.byte	0x04, 0x17
        /*007a*/ 	.short	(.L_25 - .L_24)
.L_24:
        /*007c*/ 	.word	0x00000000
        /*0080*/ 	.short	0x0002
        /*0082*/ 	.short	0x0010
        /*0084*/ 	.byte	0x00, 0xf4, 0x21, 0x00


	//----- nvinfo : EIATTR_KPARAM_INFO
	.align		4
.L_25:
        /*0088*/ 	.byte	0x04, 0x17
        /*008a*/ 	.short	(.L_27 - .L_26)
.L_26:
        /*008c*/ 	.word	0x00000000
        /*0090*/ 	.short	0x0001
        /*0092*/ 	.short	0x0008
        /*0094*/ 	.byte	0x00, 0xf4, 0x21, 0x00


	//----- nvinfo : EIATTR_KPARAM_INFO
	.align		4
.L_27:
        /*0098*/ 	.byte	0x04, 0x17
        /*009a*/ 	.short	(.L_29 - .L_28)
.L_28:
        /*009c*/ 	.word	0x00000000
        /*00a0*/ 	.short	0x0000
        /*00a2*/ 	.short	0x0000
        /*00a4*/ 	.byte	0x00, 0xf4, 0x21, 0x00


	//----- nvinfo : EIATTR_SPARSE_MMA_MASK
	.align		4
.L_29:
        /*00a8*/ 	.byte	0x03, 0x50
        /*00aa*/ 	.short	0x0000


	//----- nvinfo : EIATTR_MAXREG_COUNT
	.align		4
        /*00ac*/ 	.byte	0x03, 0x1b
        /*00ae*/ 	.short	0x00ff


	//----- nvinfo : EIATTR_EXIT_INSTR_OFFSETS
	.align		4
        /*00b0*/ 	.byte	0x04, 0x1c
        /*00b2*/ 	.short	(.L_31 - .L_30)


	//   ....[0]....
.L_30:
        /*00b4*/ 	.word	0x00000540


	//----- nvinfo : EIATTR_REQNTID
	.align		4
.L_31:
        /*00b8*/ 	.byte	0x04, 0x10
        /*00ba*/ 	.short	(.L_33 - .L_32)
.L_32:
        /*00bc*/ 	.word	0x00000080
        /*00c0*/ 	.word	0x00000001
        /*00c4*/ 	.word	0x00000001


	//----- nvinfo : EIATTR_CBANK_PARAM_SIZE
	.align		4
.L_33:
        /*00c8*/ 	.byte	0x03, 0x19
        /*00ca*/ 	.short	0x004c


	//----- nvinfo : EIATTR_PARAM_CBANK
	.align		4
        /*00cc*/ 	.byte	0x04, 0x0a
        /*00ce*/ 	.short	(.L_35 - .L_34)
	.align		4
.L_34:
        /*00d0*/ 	.word	index@(.nv.constant0.triton_poi_fused_cat_53)
        /*00d4*/ 	.short	0x0210
        /*00d6*/ 	.short	0x004c


	//----- nvinfo : EIATTR_SW_WAR
	.align		4
.L_35:
        /*00d8*/ 	.byte	0x04, 0x36
        /*00da*/ 	.short	(.L_37 - .L_36)
.L_36:
        /*00dc*/ 	.word	0x00000008
.L_37:


//--------------------- .nv.callgraph             --------------------------
	.section	.nv.callgraph,"",@"SHT_CUDA_CALLGRAPH"
	.align	4
	.sectionentsize	8
	.align		4
        /*0000*/ 	.word	0x00000000
	.align		4
        /*0004*/ 	.word	0xffffffff
	.align		4
        /*0008*/ 	.word	0x00000000
	.align		4
        /*000c*/ 	.word	0xfffffffe
	.align		4
        /*0010*/ 	.word	0x00000000
	.align		4
        /*0014*/ 	.word	0xfffffffd
	.align		4
        /*0018*/ 	.word	0x00000000
	.align		4
        /*001c*/ 	.word	0xfffffffc


//--------------------- .text.triton_poi_fused_cat_53 --------------------------
	.section	.text.triton_poi_fused_cat_53,"ax",@progbits
	.align	128
        .global         triton_poi_fused_cat_53
        .type           triton_poi_fused_cat_53,@function
        .size           triton_poi_fused_cat_53,(.L_x_1 - triton_poi_fused_cat_53)
        .other          triton_poi_fused_cat_53,@"STO_CUDA_ENTRY STV_DEFAULT"
triton_poi_fused_cat_53:
.text.triton_poi_fused_cat_53:
[----:B------:R-:W-:Y:S01]  /*0000*/  LDC R1, c[0x0][0x28] ;  /* 0x00000a00ff017b82 */ /* 0x000fe20000000800 */
[----:B------:R-:W1:Y:S07]  /*0010*/  S2R R10, SR_TID.X ;  /* 0x00000000000a7919 */ /* 0x000e6e0000002100 */
[----:B------:R-:W2:Y:S01]  /*0020*/  LDC.64 R8, c[0x0][0x248] ;  /* 0x00009200ff087b82 */ /* 0x000ea20000000a00 */
[----:B------:R-:W-:Y:S01]  /*0030*/  ULDC.64 UR4, c[0x0][0x230] ;  /* 0x00008c0000047ab9 */ /* 0x000fe20000000a00 */
[----:B------:R-:W-:Y:S01]  /*0040*/  ULDC.64 UR6, c[0x0][0x240] ;  /* 0x0000900000067ab9 */ /* 0x000fe20000000a00 */
[----:B------:R-:W3:Y:S01]  /*0050*/  S2R R3, SR_CTAID.X ;  /* 0x0000000000037919 */ /* 0x000ee20000002500 */
[----:B------:R-:W-:Y:S01]  /*0060*/  CS2R R14, SRZ ;  /* 0x00000000000e7805 */ /* 0x000fe2000001ff00 */
[----:B------:R-:W-:-:S03]  /*0070*/  IMAD.MOV.U32 R12, RZ, RZ, RZ ;  /* 0x000000ffff0c7224 */ /* 0x000fc600078e00ff */
[----:B------:R-:W4:Y:S08]  /*0080*/  LDC.64 R20, c[0x0][0x238] ;  /* 0x00008e00ff147b82 */ /* 0x000f300000000a00 */
[----:B------:R-:W5:Y:S01]  /*0090*/  LDC.64 R6, c[0x0][0x218] ;  /* 0x00008600ff067b82 */ /* 0x000f620000000a00 */
[----:B-1----:R-:W-:-:S05]  /*00a0*/  LOP3.LUT R10, R10, 0x7f, RZ, 0xc0, !PT ;  /* 0x0000007f0a0a7812 */ /* 0x002fca00078ec0ff */
[----:B---3--:R-:W-:-:S05]  /*00b0*/  IMAD R10, R3, 0x80, R10 ;  /* 0x00000080030a7824 */ /* 0x008fca00078e020a */
[----:B------:R-:W-:-:S04]  /*00c0*/  SHF.R.S32.HI R3, RZ, 0x1f, R10 ;  /* 0x0000001fff037819 */ /* 0x000fc8000001140a */
[----:B------:R-:W-:-:S04]  /*00d0*/  LEA.HI R3, R3, R10, RZ, 0x9 ;  /* 0x0000000a03037211 */ /* 0x000fc800078f48ff */
[----:B------:R-:W-:Y:S02]  /*00e0*/  LOP3.LUT R23, R3, 0xfffffe00, RZ, 0xc0, !PT ;  /* 0xfffffe0003177812 */ /* 0x000fe400078ec0ff */
[----:B------:R-:W-:-:S03]  /*00f0*/  SHF.R.S32.HI R22, RZ, 0x9, R3 ;  /* 0x00000009ff167819 */ /* 0x000fc60000011403 */
[----:B------:R-:W-:Y:S02]  /*0100*/  IMAD.IADD R23, R10, 0x1, -R23 ;  /* 0x000000010a177824 */ /* 0x000fe400078e0a17 */
[C---:B------:R-:W-:Y:S02]  /*0110*/  IMAD.SHL.U32 R2, R22.reuse, 0x100, RZ ;  /* 0x0000010016027824 */ /* 0x040fe400078e00ff */
[----:B------:R-:W-:Y:S01]  /*0120*/  IMAD.SHL.U32 R4, R22, 0x40, RZ ;  /* 0x0000004016047824 */ /* 0x000fe200078e00ff */
[----:B------:R-:W-:Y:S01]  /*0130*/  SHF.R.S32.HI R3, RZ, 0x1f, R23 ;  /* 0x0000001fff037819 */ /* 0x000fe20000011417 */
[C---:B--2---:R-:W-:Y:S01]  /*0140*/  IMAD.WIDE R8, R23.reuse, 0x4, R8 ;  /* 0x0000000417087825 */ /* 0x044fe200078e0208 */
[----:B------:R-:W-:Y:S02]  /*0150*/  IADD3 R0, P0, R23, R2, RZ ;  /* 0x0000000217007210 */ /* 0x000fe40007f1e0ff */
[----:B------:R-:W-:Y:S01]  /*0160*/  IADD3 R18, P1, R23, R4, RZ ;  /* 0x0000000417127210 */ /* 0x000fe20007f3e0ff */
[----:B----4-:R-:W-:Y:S01]  /*0170*/  IMAD.WIDE R20, R23, 0x4, R20 ;  /* 0x0000000417147825 */ /* 0x010fe200078e0214 */
[----:B------:R-:W-:-:S02]  /*0180*/  LEA.HI.X.SX32 R13, R2, R3, 0x1, P0 ;  /* 0x00000003020d7211 */ /* 0x000fc400000f0eff */
[----:B------:R-:W-:Y:S01]  /*0190*/  LEA.HI.X.SX32 R11, R4, R3, 0x1, P1 ;  /* 0x00000003040b7211 */ /* 0x000fe200008f0eff */
[C---:B------:R-:W-:Y:S01]  /*01a0*/  VIADD R4, R23.reuse, 0xffffff80 ;  /* 0xffffff8017047836 */ /* 0x040fe20000000000 */
[----:B------:R-:W1:Y:S01]  /*01b0*/  LDC.64 R2, c[0x0][0x228] ;  /* 0x00008a00ff027b82 */ /* 0x000e620000000a00 */
[----:B------:R-:W-:Y:S02]  /*01c0*/  LOP3.LUT R5, R23, 0xffffffc0, RZ, 0xc0, !PT ;  /* 0xffffffc017057812 */ /* 0x000fe400078ec0ff */
[C---:B------:R-:W-:Y:S01]  /*01d0*/  SHF.L.U64.HI R11, R18.reuse, 0x2, R11 ;  /* 0x00000002120b7819 */ /* 0x040fe2000001020b */
[----:B------:R-:W-:Y:S01]  /*01e0*/  IMAD.SHL.U32 R18, R18, 0x4, RZ ;  /* 0x0000000412127824 */ /* 0x000fe200078e00ff */
[----:B------:R-:W-:Y:S02]  /*01f0*/  ISETP.NE.AND P3, PT, R5, 0x180, PT ;  /* 0x000001800500780c */ /* 0x000fe40003f65270 */
[----:B------:R-:W-:Y:S02]  /*0200*/  ISETP.GE.U32.AND P0, PT, R4, 0x100, PT ;  /* 0x000001000400780c */ /* 0x000fe40003f06070 */
[----:B------:R-:W2:Y:S01]  /*0210*/  LDC.64 R4, c[0x0][0x210] ;  /* 0x00008400ff047b82 */ /* 0x000ea20000000a00 */
[----:B------:R-:W-:-:S02]  /*0220*/  ISETP.GT.AND P2, PT, R23, 0x1bf, PT ;  /* 0x000001bf1700780c */ /* 0x000fc40003f44270 */
[----:B------:R-:W-:Y:S02]  /*0230*/  IADD3 R16, P1, R18, UR4, RZ ;  /* 0x0000000412107c10 */ /* 0x000fe4000ff3e0ff */
[----:B------:R-:W-:Y:S01]  /*0240*/  IADD3 R18, P4, R18, UR6, RZ ;  /* 0x0000000612127c10 */ /* 0x000fe2000ff9e0ff */
[----:B------:R-:W-:Y:S01]  /*0250*/  IMAD R25, R22, 0x80, R23 ;  /* 0x0000008016197824 */ /* 0x000fe200078e0217 */
[----:B------:R-:W-:Y:S01]  /*0260*/  IADD3.X R17, R11, UR5, RZ, P1, !PT ;  /* 0x000000050b117c10 */ /* 0x000fe20008ffe4ff */
[C---:B-----5:R-:W-:Y:S01]  /*0270*/  IMAD.WIDE R6, R23.reuse, 0x4, R6 ;  /* 0x0000000417067825 */ /* 0x060fe200078e0206 */
[----:B------:R-:W-:Y:S01]  /*0280*/  IADD3.X R19, R11, UR7, RZ, P4, !PT ;  /* 0x000000070b137c10 */ /* 0x000fe2000a7fe4ff */
[----:B------:R-:W-:Y:S01]  /*0290*/  ULDC.64 UR6, c[0x0][0x220] ;  /* 0x0000880000067ab9 */ /* 0x000fe20000000a00 */
[C---:B------:R-:W-:Y:S01]  /*02a0*/  ISETP.GE.AND P1, PT, R23.reuse, 0x80, PT ;  /* 0x000000801700780c */ /* 0x040fe20003f26270 */
[----:B------:R-:W-:Y:S01]  /*02b0*/  IMAD.MOV.U32 R11, RZ, RZ, RZ ;  /* 0x000000ffff0b7224 */ /* 0x000fe200078e00ff */
[----:B------:R-:W-:Y:S01]  /*02c0*/  ULDC.64 UR4, c[0x0][0x208] ;  /* 0x0000820000047ab9 */ /* 0x000fe20000000a00 */
[----:B-1----:R-:W-:Y:S01]  /*02d0*/  IMAD.WIDE R22, R23, 0x4, R2 ;  /* 0x0000000417167825 */ /* 0x002fe200078e0202 */
[C---:B------:R-:W-:Y:S01]  /*02e0*/  LEA R2, P4, R0.reuse, UR6, 0x2 ;  /* 0x0000000600027c11 */ /* 0x040fe2000f8810ff */
[----:B------:R2:W3:Y:S04]  /*02f0*/  @P2 LDG.E.EL R12, desc[UR4][R18.64+-0x700] ;  /* 0xfff90004120c2981 */ /* 0x0004e8000c2e1900 */
[----:B------:R-:W4:Y:S01]  /*0300*/  @P2 LDG.E.EL R15, desc[UR4][R8.64+-0x700] ;  /* 0xfff90004080f2981 */ /* 0x000f22000c2e1900 */
[----:B------:R-:W-:Y:S01]  /*0310*/  LEA.HI.X R3, R0, UR7, R13, 0x2, P4 ;  /* 0x0000000700037c11 */ /* 0x000fe2000a0f140d */
[----:B------:R-:W-:-:S02]  /*0320*/  IMAD.MOV.U32 R13, RZ, RZ, RZ ;  /* 0x000000ffff0d7224 */ /* 0x000fc400078e00ff */
[----:B------:R1:W5:Y:S01]  /*0330*/  @!P3 LDG.E.EL R14, desc[UR4][R16.64+-0x600] ;  /* 0xfffa0004100eb981 */ /* 0x000362000c2e1900 */
[----:B------:R-:W-:-:S03]  /*0340*/  IMAD.MOV.U32 R0, RZ, RZ, RZ ;  /* 0x000000ffff007224 */ /* 0x000fc600078e00ff */
[----:B------:R-:W5:Y:S01]  /*0350*/  @!P3 LDG.E.EL R11, desc[UR4][R20.64+-0x600] ;  /* 0xfffa0004140bb981 */ /* 0x000f62000c2e1900 */
[----:B--2---:R-:W-:Y:S02]  /*0360*/  IMAD.WIDE R18, R25, 0x4, R4 ;  /* 0x0000000419127825 */ /* 0x004fe400078e0204 */
[----:B------:R-:W2:Y:S01]  /*0370*/  LDC.64 R4, c[0x0][0x250] ;  /* 0x00009400ff047b82 */ /* 0x000ea20000000a00 */
[----:B------:R-:W5:Y:S01]  /*0380*/  @!P0 LDG.E.EL R13, desc[UR4][R2.64+-0x200] ;  /* 0xfffe0004020d8981 */ /* 0x000f62000c2e1900 */
[----:B-1----:R-:W-:-:S03]  /*0390*/  CS2R R16, SRZ ;  /* 0x0000000000107805 */ /* 0x002fc6000001ff00 */
[----:B------:R-:W5:Y:S04]  /*03a0*/  @!P1 LDG.E.EL R0, desc[UR4][R18.64] ;  /* 0x0000000412009981 */ /* 0x000f68000c2e1900 */
[----:B------:R-:W5:Y:S04]  /*03b0*/  @!P0 LDG.E.EL R16, desc[UR4][R22.64+-0x200] ;  /* 0xfffe000416108981 */ /* 0x000f68000c2e1900 */
[----:B------:R1:W5:Y:S01]  /*03c0*/  @!P1 LDG.E.EL R17, desc[UR4][R6.64] ;  /* 0x0000000406119981 */ /* 0x000362000c2e1900 */
[----:B--2---:R-:W-:Y:S01]  /*03d0*/  IMAD.WIDE R4, R10, 0x4, R4 ;  /* 0x000000040a047825 */ /* 0x004fe200078e0204 */
[----:B---3--:R-:W-:-:S02]  /*03e0*/  SEL R12, R12, RZ, P2 ;  /* 0x000000ff0c0c7207 */ /* 0x008fc40001000000 */
[----:B----4-:R-:W-:Y:S02]  /*03f0*/  SEL R15, R15, RZ, P2 ;  /* 0x000000ff0f0f7207 */ /* 0x010fe40001000000 */
[----:B-----5:R-:W-:Y:S02]  /*0400*/  SEL R14, R14, RZ, !P3 ;  /* 0x000000ff0e0e7207 */ /* 0x020fe40005800000 */
[C---:B------:R-:W-:Y:S02]  /*0410*/  FSETP.GEU.AND P4, PT, R12.reuse, -R15, PT ;  /* 0x8000000f0c00720b */ /* 0x040fe40003f8e000 */
[----:B------:R-:W-:Y:S01]  /*0420*/  SEL R11, R11, RZ, !P3 ;  /* 0x000000ff0b0b7207 */ /* 0x000fe20005800000 */
[----:B------:R-:W-:-:S03]  /*0430*/  FADD R15, R12, R15 ;  /* 0x0000000f0c0f7221 */ /* 0x000fc60000000000 */
[C---:B------:R-:W-:Y:S01]  /*0440*/  FSETP.GEU.AND P5, PT, R14.reuse, -R11, PT ;  /* 0x8000000b0e00720b */ /* 0x040fe20003fae000 */
[----:B-1----:R-:W-:Y:S01]  /*0450*/  FADD R6, R14, R11 ;  /* 0x0000000b0e067221 */ /* 0x002fe20000000000 */
[----:B------:R-:W-:Y:S02]  /*0460*/  SEL R13, R13, RZ, !P0 ;  /* 0x000000ff0d0d7207 */ /* 0x000fe40004000000 */
[----:B------:R-:W-:Y:S02]  /*0470*/  FSEL R15, R15, RZ, P4 ;  /* 0x000000ff0f0f7208 */ /* 0x000fe40002000000 */
[----:B------:R-:W-:Y:S02]  /*0480*/  SEL R0, R0, RZ, !P1 ;  /* 0x000000ff00007207 */ /* 0x000fe40004800000 */
[----:B------:R-:W-:Y:S02]  /*0490*/  SEL R16, R16, RZ, !P0 ;  /* 0x000000ff10107207 */ /* 0x000fe40004000000 */
[----:B------:R-:W-:-:S02]  /*04a0*/  FSEL R3, R6, RZ, P5 ;  /* 0x000000ff06037208 */ /* 0x000fc40002800000 */
[----:B------:R-:W-:Y:S01]  /*04b0*/  SEL R17, R17, RZ, !P1 ;  /* 0x000000ff11117207 */ /* 0x000fe20004800000 */
[----:B------:R-:W-:Y:S01]  /*04c0*/  FADD R2, R13, R16 ;  /* 0x000000100d027221 */ /* 0x000fe20000000000 */
[----:B------:R-:W-:Y:S02]  /*04d0*/  @P3 FSEL R3, R15, RZ, P2 ;  /* 0x000000ff0f033208 */ /* 0x000fe40001000000 */
[C---:B------:R-:W-:Y:S01]  /*04e0*/  FSETP.GEU.AND P2, PT, R0.reuse, -R17, PT ;  /* 0x800000110000720b */ /* 0x040fe20003f4e000 */
[----:B------:R-:W-:Y:S01]  /*04f0*/  FADD R0, R0, R17 ;  /* 0x0000001100007221 */ /* 0x000fe20000000000 */
[----:B------:R-:W-:-:S04]  /*0500*/  FSETP.GEU.AND P4, PT, R13, -R16, PT ;  /* 0x800000100d00720b */ /* 0x000fc80003f8e000 */
[----:B------:R-:W-:Y:S02]  /*0510*/  @!P0 FSEL R3, R2, RZ, P4 ;  /* 0x000000ff02038208 */ /* 0x000fe40002000000 */
[----:B------:R-:W-:-:S05]  /*0520*/  @!P1 FSEL R3, R0, RZ, P2 ;  /* 0x000000ff00039208 */ /* 0x000fca0001000000 */
[----:B------:R-:W-:Y:S01]  /*0530*/  STG.E desc[UR4][R4.64], R3 ;  /* 0x0000000304007986 */ /* 0x000fe2000c101904 */
[----:B------:R-:W-:Y:S05]  /*0540*/  EXIT ;  /* 0x000000000000794d */ /* 0x000fea0003800000 */
.L_x_0:
[----:B------:R-:W-:-:S00]  /*0550*/  BRA `(.L_x_0) ;  /* 0xfffffffc00fc7947 */ /* 0x000fc0000383ffff */
[----:B------:R-:W-:-:S00]  /*0560*/  NOP ;  /* 0x0000000000007918 */ /* 0x000fc00000000000 */
        /* <DEDUP_REMOVED lines=9> */
.L_x_1:


//--------------------- .nv.constant0.triton_poi_fused_cat_53 --------------------------
	.section	.nv.constant0.triton_poi_fused_cat_53,"a",@progbits
	.sectionflags	@""
	.align	4
.nv.constant0.triton_poi_fused_cat_53:
	.zero		604
